//
// Generated by NVIDIA NVVM Compiler
//
// Compiler Build ID: CL-36424714
// Cuda compilation tools, release 13.0, V13.0.88
// Based on NVVM 20.0.0
//

.version 9.0
.target sm_100
.address_size 64

	// .globl	_Z9v2_kernelPiS_

.visible .entry _Z9v2_kernelPiS_(
	.param .u64 .ptr .align 1 _Z9v2_kernelPiS__param_0,
	.param .u64 .ptr .align 1 _Z9v2_kernelPiS__param_1
)
{
	.reg .pred 	%p<2>;
	.reg .b32 	%r<100>;
	.reg .b64 	%rd<68>;

	ld.param.u64 	%rd4, [_Z9v2_kernelPiS__param_0];
	ld.param.u64 	%rd5, [_Z9v2_kernelPiS__param_1];
	cvta.to.global.u64 	%rd6, %rd5;
	cvta.to.global.u64 	%rd1, %rd4;
	mov.u32 	%r11, %ctaid.x;
	mov.u32 	%r12, %ntid.x;
	mov.u32 	%r13, %tid.x;
	mad.lo.s32 	%r14, %r11, %r12, %r13;
	mul.lo.s32 	%r97, %r14, 9;
	add.s32 	%r98, %r97, 3;
	add.s64 	%rd2, %rd6, 8;
	mov.b32 	%r99, 3;
$L__BB0_1:
	mul.wide.s32 	%rd7, %r97, 4;
	add.s64 	%rd3, %rd2, %rd7;
	add.s32 	%r6, %r98, -2;
	add.s32 	%r15, %r98, -3;
	mul.hi.s32 	%r16, %r15, 715827883;
	shr.u32 	%r17, %r16, 31;
	add.s32 	%r18, %r16, %r17;
	mul.lo.s32 	%r19, %r18, 6;
	sub.s32 	%r20, %r15, %r19;
	shl.b32 	%r21, %r18, 3;
	add.s32 	%r22, %r21, 8;
	cvt.s64.s32 	%rd8, %r22;
	cvt.s64.s32 	%rd9, %r20;
	add.s64 	%rd10, %rd8, %rd9;
	shl.b64 	%rd11, %rd10, 2;
	add.s64 	%rd12, %rd1, %rd11;
	ld.global.u32 	%r23, [%rd12+4];
	add.s32 	%r24, %r22, %r20;
	mul.wide.s32 	%rd13, %r24, 4;
	add.s64 	%rd14, %rd1, %rd13;
	ld.global.u32 	%r25, [%rd14];
	add.s32 	%r26, %r25, %r23;
	ld.global.u32 	%r27, [%rd14+8];
	add.s32 	%r28, %r26, %r27;
	cvt.s64.s32 	%rd15, %r21;
	add.s64 	%rd16, %rd15, %rd9;
	shl.b64 	%rd17, %rd16, 2;
	add.s64 	%rd18, %rd1, %rd17;
	ld.global.u32 	%r29, [%rd18+4];
	add.s32 	%r30, %r28, %r29;
	add.s32 	%r31, %r21, 16;
	cvt.s64.s32 	%rd19, %r31;
	add.s64 	%rd20, %rd19, %rd9;
	shl.b64 	%rd21, %rd20, 2;
	add.s64 	%rd22, %rd1, %rd21;
	ld.global.u32 	%r32, [%rd22+4];
	add.s32 	%r33, %r30, %r32;
	abs.s32 	%r34, %r33;
	div.s32 	%r35, %r33, %r34;
	st.global.u32 	[%rd3+-8], %r35;
	setp.eq.s32 	%p1, %r99, 11;
	@%p1 bra 	$L__BB0_3;
	mul.hi.s32 	%r36, %r6, 715827883;
	shr.u32 	%r37, %r36, 31;
	add.s32 	%r38, %r36, %r37;
	mul.lo.s32 	%r39, %r38, 6;
	sub.s32 	%r40, %r6, %r39;
	shl.b32 	%r41, %r38, 3;
	add.s32 	%r42, %r41, 8;
	cvt.s64.s32 	%rd23, %r42;
	cvt.s64.s32 	%rd24, %r40;
	add.s64 	%rd25, %rd23, %rd24;
	shl.b64 	%rd26, %rd25, 2;
	add.s64 	%rd27, %rd1, %rd26;
	ld.global.u32 	%r43, [%rd27+4];
	add.s32 	%r44, %r42, %r40;
	mul.wide.s32 	%rd28, %r44, 4;
	add.s64 	%rd29, %rd1, %rd28;
	ld.global.u32 	%r45, [%rd29];
	add.s32 	%r46, %r45, %r43;
	ld.global.u32 	%r47, [%rd29+8];
	add.s32 	%r48, %r46, %r47;
	cvt.s64.s32 	%rd30, %r41;
	add.s64 	%rd31, %rd30, %rd24;
	shl.b64 	%rd32, %rd31, 2;
	add.s64 	%rd33, %rd1, %rd32;
	ld.global.u32 	%r49, [%rd33+4];
	add.s32 	%r50, %r48, %r49;
	add.s32 	%r51, %r41, 16;
	cvt.s64.s32 	%rd34, %r51;
	add.s64 	%rd35, %rd34, %rd24;
	shl.b64 	%rd36, %rd35, 2;
	add.s64 	%rd37, %rd1, %rd36;
	ld.global.u32 	%r52, [%rd37+4];
	add.s32 	%r53, %r50, %r52;
	abs.s32 	%r54, %r53;
	div.s32 	%r55, %r53, %r54;
	st.global.u32 	[%rd3+-4], %r55;
	add.s32 	%r56, %r6, 1;
	mul.hi.s32 	%r57, %r56, 715827883;
	shr.u32 	%r58, %r57, 31;
	add.s32 	%r59, %r57, %r58;
	mul.lo.s32 	%r60, %r59, 6;
	sub.s32 	%r61, %r56, %r60;
	shl.b32 	%r62, %r59, 3;
	add.s32 	%r63, %r62, 8;
	cvt.s64.s32 	%rd38, %r63;
	cvt.s64.s32 	%rd39, %r61;
	add.s64 	%rd40, %rd38, %rd39;
	shl.b64 	%rd41, %rd40, 2;
	add.s64 	%rd42, %rd1, %rd41;
	ld.global.u32 	%r64, [%rd42+4];
	add.s32 	%r65, %r63, %r61;
	mul.wide.s32 	%rd43, %r65, 4;
	add.s64 	%rd44, %rd1, %rd43;
	ld.global.u32 	%r66, [%rd44];
	add.s32 	%r67, %r66, %r64;
	ld.global.u32 	%r68, [%rd44+8];
	add.s32 	%r69, %r67, %r68;
	cvt.s64.s32 	%rd45, %r62;
	add.s64 	%rd46, %rd45, %rd39;
	shl.b64 	%rd47, %rd46, 2;
	add.s64 	%rd48, %rd1, %rd47;
	ld.global.u32 	%r70, [%rd48+4];
	add.s32 	%r71, %r69, %r70;
	add.s32 	%r72, %r62, 16;
	cvt.s64.s32 	%rd49, %r72;
	add.s64 	%rd50, %rd49, %rd39;
	shl.b64 	%rd51, %rd50, 2;
	add.s64 	%rd52, %rd1, %rd51;
	ld.global.u32 	%r73, [%rd52+4];
	add.s32 	%r74, %r71, %r73;
	abs.s32 	%r75, %r74;
	div.s32 	%r76, %r74, %r75;
	st.global.u32 	[%rd3], %r76;
	mul.hi.s32 	%r77, %r98, 715827883;
	shr.u32 	%r78, %r77, 31;
	add.s32 	%r79, %r77, %r78;
	mul.lo.s32 	%r80, %r79, 6;
	sub.s32 	%r81, %r98, %r80;
	shl.b32 	%r82, %r79, 3;
	add.s32 	%r83, %r82, 8;
	cvt.s64.s32 	%rd53, %r83;
	cvt.s64.s32 	%rd54, %r81;
	add.s64 	%rd55, %rd53, %rd54;
	shl.b64 	%rd56, %rd55, 2;
	add.s64 	%rd57, %rd1, %rd56;
	ld.global.u32 	%r84, [%rd57+4];
	add.s32 	%r85, %r83, %r81;
	mul.wide.s32 	%rd58, %r85, 4;
	add.s64 	%rd59, %rd1, %rd58;
	ld.global.u32 	%r86, [%rd59];
	add.s32 	%r87, %r86, %r84;
	ld.global.u32 	%r88, [%rd59+8];
	add.s32 	%r89, %r87, %r88;
	cvt.s64.s32 	%rd60, %r82;
	add.s64 	%rd61, %rd60, %rd54;
	shl.b64 	%rd62, %rd61, 2;
	add.s64 	%rd63, %rd1, %rd62;
	ld.global.u32 	%r90, [%rd63+4];
	add.s32 	%r91, %r89, %r90;
	add.s32 	%r92, %r82, 16;
	cvt.s64.s32 	%rd64, %r92;
	add.s64 	%rd65, %rd64, %rd54;
	shl.b64 	%rd66, %rd65, 2;
	add.s64 	%rd67, %rd1, %rd66;
	ld.global.u32 	%r93, [%rd67+4];
	add.s32 	%r94, %r91, %r93;
	abs.s32 	%r95, %r94;
	div.s32 	%r96, %r94, %r95;
	st.global.u32 	[%rd3+4], %r96;
	add.s32 	%r99, %r99, 4;
	add.s32 	%r98, %r98, 4;
	add.s32 	%r97, %r97, 4;
	bra.uni 	$L__BB0_1;
$L__BB0_3:
	ret;

}


// ===== COMPILED SASS (sm_100) =====

	.target	sm_100

	.elftype	@"ET_EXEC"


//--------------------- .note.nv.tkinfo           --------------------------
	.section	.note.nv.tkinfo,"",@"SHT_NOTE"
	.sectionflags	@"SHF_NOTE_NV_TKINFO"
	.tkinfo
        /*0018*/ 	.word	0x00000002
        /*0030*/ 	.string	""
        /*0030*/ 	.string	"ptxas"
        /*0030*/ 	.string	"Cuda compilation tools, release 13.0, V13.0.88"
        /*0030*/ 	.string	"Build cuda_13.0.r13.0/compiler.36424714_0"
        /*0030*/ 	.string	"-arch sm_100 -m 64 "



//--------------------- .note.nv.cuinfo           --------------------------
	.section	.note.nv.cuinfo,"",@"SHT_NOTE"
	.sectionflags	@"SHF_NOTE_NV_CUINFO"
        /*0018*/ 	.short	0x0002
        /*001a*/ 	.short	0x0064
        /*001c*/ 	.short	0x0082
	.zero		2


//--------------------- .nv.info                  --------------------------
	.section	.nv.info,"",@"SHT_CUDA_INFO"
	.align	4


	//----- nvinfo : EIATTR_REGCOUNT
	.align		4
        /*0000*/ 	.byte	0x04, 0x2f
        /*0002*/ 	.short	(.L_1 - .L_0)
	.align		4
.L_0:
        /*0004*/ 	.word	index@(_Z9v2_kernelPiS_)
        /*0008*/ 	.word	0x00000018


	//----- nvinfo : EIATTR_FRAME_SIZE
	.align		4
.L_1:
        /*000c*/ 	.byte	0x04, 0x11
        /*000e*/ 	.short	(.L_3 - .L_2)
	.align		4
.L_2:
        /*0010*/ 	.word	index@(_Z9v2_kernelPiS_)
        /*0014*/ 	.word	0x00000000


	//----- nvinfo : EIATTR_MIN_STACK_SIZE
	.align		4
.L_3:
        /*0018*/ 	.byte	0x04, 0x12
        /*001a*/ 	.short	(.L_5 - .L_4)
	.align		4
.L_4:
        /*001c*/ 	.word	index@(_Z9v2_kernelPiS_)
        /*0020*/ 	.word	0x00000000
.L_5:


//--------------------- .nv.compat                --------------------------
	.section	.nv.compat,"",@"SHT_CUDA_COMPAT_INFO"
	.align	4
        /*0000*/ 	.byte	0x02, 0x09, 0x00, 0x00, 0x02, 0x02, 0x01, 0x00, 0x02, 0x05, 0x05, 0x00, 0x03, 0x07, 0x01, 0x01
        /*0010*/ 	.byte	0x02, 0x03, 0x00, 0x00, 0x02, 0x06, 0x01, 0x00, 0x04, 0x0b, 0x08, 0x00, 0x09, 0x00, 0x00, 0x00
        /*0020*/ 	.byte	0x00, 0x00, 0x00, 0x00


//--------------------- .nv.info._Z9v2_kernelPiS_ --------------------------
	.section	.nv.info._Z9v2_kernelPiS_,"",@"SHT_CUDA_INFO"
	.sectionflags	@""
	.align	4


	//----- nvinfo : EIATTR_CUDA_API_VERSION
	.align		4
        /*0000*/ 	.byte	0x04, 0x37
        /*0002*/ 	.short	(.L_7 - .L_6)
.L_6:
        /*0004*/ 	.word	0x00000082


	//----- nvinfo : EIATTR_KPARAM_INFO
	.align		4
.L_7:
        /*0008*/ 	.byte	0x04, 0x17
        /*000a*/ 	.short	(.L_9 - .L_8)
.L_8:
        /*000c*/ 	.word	0x00000000
        /*0010*/ 	.short	0x0001
        /*0012*/ 	.short	0x0008
        /*0014*/ 	.byte	0x00, 0xf5, 0x21, 0x00


	//----- nvinfo : EIATTR_KPARAM_INFO
	.align		4
.L_9:
        /*0018*/ 	.byte	0x04, 0x17
        /*001a*/ 	.short	(.L_11 - .L_10)
.L_10:
        /*001c*/ 	.word	0x00000000
        /*0020*/ 	.short	0x0000
        /*0022*/ 	.short	0x0000
        /*0024*/ 	.byte	0x00, 0xf5, 0x21, 0x00


	//----- nvinfo : EIATTR_SPARSE_MMA_MASK
	.align		4
.L_11:
        /*0028*/ 	.byte	0x03, 0x50
        /*002a*/ 	.short	0x0000


	//----- nvinfo : EIATTR_MAXREG_COUNT
	.align		4
        /*002c*/ 	.byte	0x03, 0x1b
        /*002e*/ 	.short	0x00ff


	//----- nvinfo : EIATTR_MERCURY_ISA_VERSION
	.align		4
        /*0030*/ 	.byte	0x03, 0x5f
        /*0032*/ 	.short	0x0101


	//----- nvinfo : EIATTR_VRC_CTA_INIT_COUNT
	.align		4
        /*0034*/ 	.byte	0x02, 0x4a
	.zero		1
	.zero		1


	//----- nvinfo : EIATTR_EXIT_INSTR_OFFSETS
	.align		4
        /*0038*/ 	.byte	0x04, 0x1c
        /*003a*/ 	.short	(.L_13 - .L_12)


	//   ....[0]....
.L_12:
        /*003c*/ 	.word	0x00000470


	//----- nvinfo : EIATTR_CBANK_PARAM_SIZE
	.align		4
.L_13:
        /*0040*/ 	.byte	0x03, 0x19
        /*0042*/ 	.short	0x0010


	//----- nvinfo : EIATTR_PARAM_CBANK
	.align		4
        /*0044*/ 	.byte	0x04, 0x0a
        /*0046*/ 	.short	(.L_15 - .L_14)
	.align		4
.L_14:
        /*0048*/ 	.word	index@(.nv.constant0._Z9v2_kernelPiS_)
        /*004c*/ 	.short	0x0380
        /*004e*/ 	.short	0x0010


	//----- nvinfo : EIATTR_SW_WAR
	.align		4
.L_15:
        /*0050*/ 	.byte	0x04, 0x36
        /*0052*/ 	.short	(.L_17 - .L_16)
.L_16:
        /*0054*/ 	.word	0x00000008
.L_17:


//--------------------- .nv.callgraph             --------------------------
	.section	.nv.callgraph,"",@"SHT_CUDA_CALLGRAPH"
	.align	4
	.sectionentsize	8
	.align		4
        /*0000*/ 	.word	0x00000000
	.align		4
        /*0004*/ 	.word	0xffffffff
	.align		4
        /*0008*/ 	.word	0x00000000
	.align		4
        /*000c*/ 	.word	0xfffffffe
	.align		4
        /*0010*/ 	.word	0x00000000
	.align		4
        /*0014*/ 	.word	0xfffffffd
	.align		4
        /*0018*/ 	.word	0x00000000
	.align		4
        /*001c*/ 	.word	0xfffffffc


//--------------------- .text._Z9v2_kernelPiS_    --------------------------
	.section	.text._Z9v2_kernelPiS_,"ax",@progbits
	.align	128
        .global         _Z9v2_kernelPiS_
        .type           _Z9v2_kernelPiS_,@function
        .size           _Z9v2_kernelPiS_,(.L_x_2 - _Z9v2_kernelPiS_)
        .other          _Z9v2_kernelPiS_,@"STO_CUDA_ENTRY STV_DEFAULT"
_Z9v2_kernelPiS_:
.text._Z9v2_kernelPiS_:
[----:B------:R-:W-:Y:S01]  /*0000*/  LDC R1, c[0x0][0x37c] ;  /* 0x0000df00ff017b82 */ /* 0x000fe20000000800 */
[----:B------:R-:W0:Y:S07]  /*0010*/  S2R R5, SR_TID.X ;  /* 0x0000000000057919 */ /* 0x000e2e0000002100 */
[----:B------:R-:W0:Y:S01]  /*0020*/  S2UR UR8, SR_CTAID.X ;  /* 0x00000000000879c3 */ /* 0x000e220000002500 */
[----:B------:R-:W1:Y:S01]  /*0030*/  LDCU.64 UR4, c[0x0][0x388] ;  /* 0x00007100ff0477ac */ /* 0x000e620008000a00 */
[----:B------:R-:W-:Y:S01]  /*0040*/  IMAD.MOV.U32 R6, RZ, RZ, 0x3 ;  /* 0x00000003ff067424 */ /* 0x000fe200078e00ff */
[----:B------:R-:W2:Y:S05]  /*0050*/  LDCU.64 UR6, c[0x0][0x358] ;  /* 0x00006b00ff0677ac */ /* 0x000eaa0008000a00 */
[----:B------:R-:W0:Y:S01]  /*0060*/  LDC R0, c[0x0][0x360] ;  /* 0x0000d800ff007b82 */ /* 0x000e220000000800 */
[----:B------:R-:W3:Y:S07]  /*0070*/  LDCU.64 UR10, c[0x0][0x380] ;  /* 0x00007000ff0a77ac */ /* 0x000eee0008000a00 */
[----:B------:R-:W4:Y:S01]  /*0080*/  LDC.64 R2, c[0x0][0x380] ;  /* 0x0000e000ff027b82 */ /* 0x000f220000000a00 */
[----:B-1----:R-:W-:-:S04]  /*0090*/  UIADD3 UR4, UP0, UPT, UR4, 0x8, URZ ;  /* 0x0000000804047890 */ /* 0x002fc8000ff1e0ff */
[----:B------:R-:W-:Y:S01]  /*00a0*/  UIADD3.X UR5, UPT, UPT, URZ, UR5, URZ, UP0, !UPT ;  /* 0x00000005ff057290 */ /* 0x000fe200087fe4ff */
[----:B0-----:R-:W-:-:S04]  /*00b0*/  IMAD R0, R0, UR8, R5 ;  /* 0x0000000800007c24 */ /* 0x001fc8000f8e0205 */
[----:B------:R-:W-:-:S04]  /*00c0*/  IMAD R0, R0, 0x9, RZ ;  /* 0x0000000900007824 */ /* 0x000fc800078e02ff */
[----:B--234-:R-:W-:-:S07]  /*00d0*/  VIADD R7, R0, 0x3 ;  /* 0x0000000300077836 */ /* 0x01cfce0000000000 */
.L_x_0:
[----:B0-----:R-:W-:-:S04]  /*00e0*/  VIADD R4, R7, 0xfffffffd ;  /* 0xfffffffd07047836 */ /* 0x001fc80000000000 */
[----:B------:R-:W-:-:S05]  /*00f0*/  IMAD.HI R5, R4, 0x2aaaaaab, RZ ;  /* 0x2aaaaaab04057827 */ /* 0x000fca00078e02ff */
[----:B------:R-:W-:-:S05]  /*0100*/  LEA.HI R5, R5, R5, RZ, 0x1 ;  /* 0x0000000505057211 */ /* 0x000fca00078f08ff */
[C---:B------:R-:W-:Y:S02]  /*0110*/  IMAD R4, R5.reuse, -0x6, R4 ;  /* 0xfffffffa05047824 */ /* 0x040fe400078e0204 */
[----:B------:R-:W-:-:S03]  /*0120*/  IMAD.SHL.U32 R5, R5, 0x8, RZ ;  /* 0x0000000805057824 */ /* 0x000fc600078e00ff */
[----:B------:R-:W-:Y:S01]  /*0130*/  SHF.R.S32.HI R10, RZ, 0x1f, R4 ;  /* 0x0000001fff0a7819 */ /* 0x000fe20000011404 */
[C---:B------:R-:W-:Y:S01]  /*0140*/  VIADD R9, R5.reuse, 0x8 ;  /* 0x0000000805097836 */ /* 0x040fe20000000000 */
[C---:B------:R-:W-:Y:S01]  /*0150*/  IADD3 R14, P1, PT, R4.reuse, R5, RZ ;  /* 0x00000005040e7210 */ /* 0x040fe20007f3e0ff */
[----:B------:R-:W-:Y:S02]  /*0160*/  VIADD R11, R5, 0x10 ;  /* 0x00000010050b7836 */ /* 0x000fe40000000000 */
[C---:B------:R-:W-:Y:S01]  /*0170*/  IMAD.IADD R13, R4.reuse, 0x1, R9 ;  /* 0x00000001040d7824 */ /* 0x040fe200078e0209 */
[C---:B------:R-:W-:Y:S02]  /*0180*/  IADD3 R15, P0, PT, R4.reuse, R9, RZ ;  /* 0x00000009040f7210 */ /* 0x040fe40007f1e0ff */
[----:B------:R-:W-:Y:S01]  /*0190*/  IADD3 R16, P2, PT, R4, R11, RZ ;  /* 0x0000000b04107210 */ /* 0x000fe20007f5e0ff */
[----:B------:R-:W-:Y:S01]  /*01a0*/  IMAD.WIDE R12, R13, 0x4, R2 ;  /* 0x000000040d0c7825 */ /* 0x000fe200078e0202 */
[----:B------:R-:W-:-:S02]  /*01b0*/  LEA.HI.X.SX32 R18, R9, R10, 0x1, P0 ;  /* 0x0000000a09127211 */ /* 0x000fc400000f0eff */
[----:B------:R-:W-:Y:S02]  /*01c0*/  LEA R8, P0, R15, UR10, 0x2 ;  /* 0x0000000a0f087c11 */ /* 0x000fe4000f8010ff */
[-C--:B------:R-:W-:Y:S02]  /*01d0*/  LEA.HI.X.SX32 R5, R5, R10.reuse, 0x1, P1 ;  /* 0x0000000a05057211 */ /* 0x080fe400008f0eff */
[----:B------:R-:W-:Y:S02]  /*01e0*/  LEA R4, P1, R14, UR10, 0x2 ;  /* 0x0000000a0e047c11 */ /* 0x000fe4000f8210ff */
[----:B------:R-:W-:Y:S02]  /*01f0*/  LEA.HI.X.SX32 R11, R11, R10, 0x1, P2 ;  /* 0x0000000a0b0b7211 */ /* 0x000fe400010f0eff */
[----:B------:R-:W-:Y:S02]  /*0200*/  LEA.HI.X R9, R15, UR11, R18, 0x2, P0 ;  /* 0x0000000b0f097c11 */ /* 0x000fe400080f1412 */
[----:B------:R-:W-:Y:S01]  /*0210*/  LEA R10, P0, R16, UR10, 0x2 ;  /* 0x0000000a100a7c11 */ /* 0x000fe2000f8010ff */
[----:B------:R-:W2:Y:S01]  /*0220*/  LDG.E R15, desc[UR6][R12.64] ;  /* 0x000000060c0f7981 */ /* 0x000ea2000c1e1900 */
[----:B------:R-:W-:-:S02]  /*0230*/  LEA.HI.X R5, R14, UR11, R5, 0x2, P1 ;  /* 0x0000000b0e057c11 */ /* 0x000fc400088f1405 */
[----:B------:R-:W-:Y:S01]  /*0240*/  LEA.HI.X R11, R16, UR11, R11, 0x2, P0 ;  /* 0x0000000b100b7c11 */ /* 0x000fe200080f140b */
[----:B------:R-:W2:Y:S04]  /*0250*/  LDG.E R14, desc[UR6][R12.64+0x8] ;  /* 0x000008060c0e7981 */ /* 0x000ea8000c1e1900 */
[----:B------:R-:W2:Y:S04]  /*0260*/  LDG.E R8, desc[UR6][R8.64+0x4] ;  /* 0x0000040608087981 */ /* 0x000ea8000c1e1900 */
[----:B------:R-:W3:Y:S04]  /*0270*/  LDG.E R5, desc[UR6][R4.64+0x4] ;  /* 0x0000040604057981 */ /* 0x000ee8000c1e1900 */
[----:B------:R-:W3:Y:S01]  /*0280*/  LDG.E R10, desc[UR6][R10.64+0x4] ;  /* 0x000004060a0a7981 */ /* 0x000ee2000c1e1900 */
[----:B--2---:R-:W-:-:S04]  /*0290*/  IADD3 R14, PT, PT, R14, R15, R8 ;  /* 0x0000000f0e0e7210 */ /* 0x004fc80007ffe008 */
[----:B---3--:R-:W-:-:S04]  /*02a0*/  IADD3 R16, PT, PT, R10, R14, R5 ;  /* 0x0000000e0a107210 */ /* 0x008fc80007ffe005 */
[----:B------:R-:W-:-:S04]  /*02b0*/  IABS R15, R16 ;  /* 0x00000010000f7213 */ /* 0x000fc80000000000 */
[----:B------:R-:W0:Y:S08]  /*02c0*/  I2F.RP R14, R15 ;  /* 0x0000000f000e7306 */ /* 0x000e300000209400 */
[----:B0-----:R-:W0:Y:S02]  /*02d0*/  MUFU.RCP R14, R14 ;  /* 0x0000000e000e7308 */ /* 0x001e240000001000 */
[----:B0-----:R-:W-:-:S06]  /*02e0*/  VIADD R12, R14, 0xffffffe ;  /* 0x0ffffffe0e0c7836 */ /* 0x001fcc0000000000 */
[----:B------:R0:W1:Y:S02]  /*02f0*/  F2I.FTZ.U32.TRUNC.NTZ R13, R12 ;  /* 0x0000000c000d7305 */ /* 0x000064000021f000 */
[----:B0-----:R-:W-:Y:S02]  /*0300*/  IMAD.MOV.U32 R12, RZ, RZ, RZ ;  /* 0x000000ffff0c7224 */ /* 0x001fe400078e00ff */
[----:B-1----:R-:W-:-:S04]  /*0310*/  IMAD.MOV R4, RZ, RZ, -R13 ;  /* 0x000000ffff047224 */ /* 0x002fc800078e0a0d */
[----:B------:R-:W-:Y:S01]  /*0320*/  IMAD R5, R4, R15, RZ ;  /* 0x0000000f04057224 */ /* 0x000fe200078e02ff */
[----:B------:R-:W-:-:S03]  /*0330*/  IABS R4, R16 ;  /* 0x0000001000047213 */ /* 0x000fc60000000000 */
[----:B------:R-:W-:-:S04]  /*0340*/  IMAD.HI.U32 R13, R13, R5, R12 ;  /* 0x000000050d0d7227 */ /* 0x000fc800078e000c */
[----:B------:R-:W-:Y:S02]  /*0350*/  IMAD.MOV R4, RZ, RZ, -R4 ;  /* 0x000000ffff047224 */ /* 0x000fe400078e0a04 */
[----:B------:R-:W-:-:S04]  /*0360*/  IMAD.HI.U32 R13, R13, R15, RZ ;  /* 0x0000000f0d0d7227 */ /* 0x000fc800078e00ff */
[----:B------:R-:W-:-:S05]  /*0370*/  IMAD R4, R13, R4, R15 ;  /* 0x000000040d047224 */ /* 0x000fca00078e020f */
[----:B------:R-:W-:-:S13]  /*0380*/  ISETP.GT.U32.AND P1, PT, R15, R4, PT ;  /* 0x000000040f00720c */ /* 0x000fda0003f24070 */
[----:B------:R-:W-:-:S05]  /*0390*/  @!P1 IMAD.IADD R4, R4, 0x1, -R15 ;  /* 0x0000000104049824 */ /* 0x000fca00078e0a0f */
[-C--:B------:R-:W-:Y:S02]  /*03a0*/  ISETP.GE.U32.AND P0, PT, R4, R15.reuse, PT ;  /* 0x0000000f0400720c */ /* 0x080fe40003f06070 */
[C---:B------:R-:W-:Y:S01]  /*03b0*/  LOP3.LUT R4, R16.reuse, R15, RZ, 0x3c, !PT ;  /* 0x0000000f10047212 */ /* 0x040fe200078e3cff */
[----:B------:R-:W-:Y:S01]  /*03c0*/  @!P1 VIADD R13, R13, 0x1 ;  /* 0x000000010d0d9836 */ /* 0x000fe20000000000 */
[----:B------:R-:W-:Y:S02]  /*03d0*/  ISETP.NE.AND P1, PT, R16, RZ, PT ;  /* 0x000000ff1000720c */ /* 0x000fe40003f25270 */
[----:B------:R-:W-:Y:S01]  /*03e0*/  ISETP.GE.AND P2, PT, R4, RZ, PT ;  /* 0x000000ff0400720c */ /* 0x000fe20003f46270 */
[----:B------:R-:W-:Y:S02]  /*03f0*/  IMAD.U32 R4, RZ, RZ, UR4 ;  /* 0x00000004ff047e24 */ /* 0x000fe4000f8e00ff */
[----:B------:R-:W-:-:S04]  /*0400*/  IMAD.U32 R5, RZ, RZ, UR5 ;  /* 0x00000005ff057e24 */ /* 0x000fc8000f8e00ff */
[----:B------:R-:W-:Y:S01]  /*0410*/  @P0 VIADD R13, R13, 0x1 ;  /* 0x000000010d0d0836 */ /* 0x000fe20000000000 */
[----:B------:R-:W-:Y:S01]  /*0420*/  ISETP.NE.AND P0, PT, R6, 0xb, PT ;  /* 0x0000000b0600780c */ /* 0x000fe20003f05270 */
[----:B------:R-:W-:-:S04]  /*0430*/  IMAD.WIDE R4, R0, 0x4, R4 ;  /* 0x0000000400047825 */ /* 0x000fc800078e0204 */
[----:B------:R-:W-:Y:S01]  /*0440*/  @!P2 IMAD.MOV R13, RZ, RZ, -R13 ;  /* 0x000000ffff0da224 */ /* 0x000fe200078e0a0d */
[----:B------:R-:W-:-:S05]  /*0450*/  @!P1 LOP3.LUT R13, RZ, R15, RZ, 0x33, !PT ;  /* 0x0000000fff0d9212 */ /* 0x000fca00078e33ff */
[----:B------:R0:W-:Y:S02]  /*0460*/  STG.E desc[UR6][R4.64+-0x8], R13 ;  /* 0xfffff80d04007986 */ /* 0x0001e4000c101906 */
[----:B------:R-:W-:Y:S05]  /*0470*/  @!P0 EXIT ;  /* 0x000000000000894d */ /* 0x000fea0003800000 */
[----:B------:R-:W-:-:S04]  /*0480*/  VIADD R9, R7, 0xfffffffe ;  /* 0xfffffffe07097836 */ /* 0x000fc80000000000 */
        /* <DEDUP_REMOVED lines=9> */
[C---:B0-----:R-:W-:Y:S02]  /*0520*/  IADD3 R13, P0, PT, R9.reuse, R10, RZ ;  /* 0x0000000a090d7210 */ /* 0x041fe40007f1e0ff */
[----:B------:R-:W-:Y:S01]  /*0530*/  IADD3 R15, P2, PT, R9, R14, RZ ;  /* 0x0000000e090f7210 */ /* 0x000fe20007f5e0ff */
[----:B------:R-:W-:Y:S01]  /*0540*/  IMAD.WIDE R16, R17, 0x4, R2 ;  /* 0x0000000411107825 */ /* 0x000fe200078e0202 */
[----:B------:R-:W-:-:S02]  /*0550*/  LEA.HI.X.SX32 R20, R10, R11, 0x1, P0 ;  /* 0x0000000b0a147211 */ /* 0x000fc400000f0eff */
[----:B------:R-:W-:Y:S02]  /*0560*/  LEA R12, P0, R13, UR10, 0x2 ;  /* 0x0000000a0d0c7c11 */ /* 0x000fe4000f8010ff */
[-C--:B------:R-:W-:Y:S01]  /*0570*/  LEA.HI.X.SX32 R8, R8, R11.reuse, 0x1, P1 ;  /* 0x0000000b08087211 */ /* 0x080fe200008f0eff */
[----:B------:R-:W2:Y:S01]  /*0580*/  LDG.E R9, desc[UR6][R16.64] ;  /* 0x0000000610097981 */ /* 0x000ea2000c1e1900 */
[----:B------:R-:W-:Y:S02]  /*0590*/  LEA R10, P1, R19, UR10, 0x2 ;  /* 0x0000000a130a7c11 */ /* 0x000fe4000f8210ff */
[----:B------:R-:W-:Y:S02]  /*05a0*/  LEA.HI.X.SX32 R18, R14, R11, 0x1, P2 ;  /* 0x0000000b0e127211 */ /* 0x000fe400010f0eff */
[----:B------:R-:W-:Y:S02]  /*05b0*/  LEA.HI.X R13, R13, UR11, R20, 0x2, P0 ;  /* 0x0000000b0d0d7c11 */ /* 0x000fe400080f1414 */
[----:B------:R-:W-:-:S02]  /*05c0*/  LEA R14, P0, R15, UR10, 0x2 ;  /* 0x0000000a0f0e7c11 */ /* 0x000fc4000f8010ff */
[----:B------:R-:W-:Y:S01]  /*05d0*/  LEA.HI.X R11, R19, UR11, R8, 0x2, P1 ;  /* 0x0000000b130b7c11 */ /* 0x000fe200088f1408 */
[----:B------:R-:W2:Y:S01]  /*05e0*/  LDG.E R12, desc[UR6][R12.64+0x4] ;  /* 0x000004060c0c7981 */ /* 0x000ea2000c1e1900 */
[----:B------:R-:W-:-:S03]  /*05f0*/  LEA.HI.X R15, R15, UR11, R18, 0x2, P0 ;  /* 0x0000000b0f0f7c11 */ /* 0x000fc600080f1412 */
        /* <DEDUP_REMOVED lines=9> */
[----:B------:R0:W1:Y:S01]  /*0690*/  F2I.FTZ.U32.TRUNC.NTZ R17, R16 ;  /* 0x0000001000117305 */ /* 0x000062000021f000 */
[----:B------:R-:W-:Y:S01]  /*06a0*/  IABS R12, R8 ;  /* 0x00000008000c7213 */ /* 0x000fe20000000000 */
[----:B0-----:R-:W-:Y:S02]  /*06b0*/  IMAD.MOV.U32 R16, RZ, RZ, RZ ;  /* 0x000000ffff107224 */ /* 0x001fe400078e00ff */
[----:B-1----:R-:W-:-:S04]  /*06c0*/  IMAD.MOV R10, RZ, RZ, -R17 ;  /* 0x000000ffff0a7224 */ /* 0x002fc800078e0a11 */
[----:B------:R-:W-:-:S04]  /*06d0*/  IMAD R11, R10, R9, RZ ;  /* 0x000000090a0b7224 */ /* 0x000fc800078e02ff */
[----:B------:R-:W-:-:S04]  /*06e0*/  IMAD.HI.U32 R10, R17, R11, R16 ;  /* 0x0000000b110a7227 */ /* 0x000fc800078e0010 */
[----:B------:R-:W-:Y:S02]  /*06f0*/  IMAD.MOV R12, RZ, RZ, -R12 ;  /* 0x000000ffff0c7224 */ /* 0x000fe400078e0a0c */
[----:B------:R-:W-:-:S04]  /*0700*/  IMAD.HI.U32 R10, R10, R9, RZ ;  /* 0x000000090a0a7227 */ /* 0x000fc800078e00ff */
[----:B------:R-:W-:-:S05]  /*0710*/  IMAD R12, R10, R12, R9 ;  /* 0x0000000c0a0c7224 */ /* 0x000fca00078e0209 */
[----:B------:R-:W-:Y:S01]  /*0720*/  ISETP.GT.U32.AND P2, PT, R9, R12, PT ;  /* 0x0000000c0900720c */ /* 0x000fe20003f44070 */
[----:B------:R-:W-:-:S04]  /*0730*/  VIADD R11, R7, 0xffffffff ;  /* 0xffffffff070b7836 */ /* 0x000fc80000000000 */
[----:B------:R-:W-:-:S08]  /*0740*/  IMAD.HI R13, R11, 0x2aaaaaab, RZ ;  /* 0x2aaaaaab0b0d7827 */ /* 0x000fd000078e02ff */
[----:B------:R-:W-:Y:S01]  /*0750*/  @!P2 IMAD.IADD R12, R12, 0x1, -R9 ;  /* 0x000000010c0ca824 */ /* 0x000fe200078e0a09 */
[----:B------:R-:W-:-:S04]  /*0760*/  LEA.HI R14, R13, R13, RZ, 0x1 ;  /* 0x0000000d0d0e7211 */ /* 0x000fc800078f08ff */
[-C--:B------:R-:W-:Y:S02]  /*0770*/  ISETP.GE.U32.AND P3, PT, R12, R9.reuse, PT ;  /* 0x000000090c00720c */ /* 0x080fe40003f66070 */
[----:B------:R-:W-:Y:S01]  /*0780*/  LOP3.LUT R12, R8, R9, RZ, 0x3c, !PT ;  /* 0x00000009080c7212 */ /* 0x000fe200078e3cff */
[C---:B------:R-:W-:Y:S02]  /*0790*/  IMAD R11, R14.reuse, -0x6, R11 ;  /* 0xfffffffa0e0b7824 */ /* 0x040fe400078e020b */
[----:B------:R-:W-:Y:S01]  /*07a0*/  IMAD.SHL.U32 R14, R14, 0x8, RZ ;  /* 0x000000080e0e7824 */ /* 0x000fe200078e00ff */
[----:B------:R-:W-:Y:S01]  /*07b0*/  ISETP.GE.AND P1, PT, R12, RZ, PT ;  /* 0x000000ff0c00720c */ /* 0x000fe20003f26270 */
[----:B------:R-:W-:Y:S01]  /*07c0*/  @!P2 VIADD R10, R10, 0x1 ;  /* 0x000000010a0aa836 */ /* 0x000fe20000000000 */
[----:B------:R-:W-:Y:S01]  /*07d0*/  ISETP.NE.AND P0, PT, R8, RZ, PT ;  /* 0x000000ff0800720c */ /* 0x000fe20003f05270 */
[----:B------:R-:W-:Y:S01]  /*07e0*/  VIADD R8, R14, 0x8 ;  /* 0x000000080e087836 */ /* 0x000fe20000000000 */
[----:B------:R-:W-:-:S03]  /*07f0*/  SHF.R.S32.HI R15, RZ, 0x1f, R11 ;  /* 0x0000001fff0f7819 */ /* 0x000fc6000001140b */
[----:B------:R-:W-:Y:S01]  /*0800*/  @P3 VIADD R10, R10, 0x1 ;  /* 0x000000010a0a3836 */ /* 0x000fe20000000000 */
[C---:B------:R-:W-:Y:S01]  /*0810*/  IADD3 R16, P2, PT, R11.reuse, R14, RZ ;  /* 0x0000000e0b107210 */ /* 0x040fe20007f5e0ff */
[C---:B------:R-:W-:Y:S01]  /*0820*/  VIADD R12, R14.reuse, 0x10 ;  /* 0x000000100e0c7836 */ /* 0x040fe20000000000 */
[C---:B------:R-:W-:Y:S01]  /*0830*/  IADD3 R18, P3, PT, R11.reuse, R8, RZ ;  /* 0x000000080b127210 */ /* 0x040fe20007f7e0ff */
[----:B------:R-:W-:Y:S01]  /*0840*/  IMAD.MOV.U32 R13, RZ, RZ, R10 ;  /* 0x000000ffff0d7224 */ /* 0x000fe200078e000a */
[-C--:B------:R-:W-:Y:S01]  /*0850*/  LEA.HI.X.SX32 R19, R14, R15.reuse, 0x1, P2 ;  /* 0x0000000f0e137211 */ /* 0x080fe200010f0eff */
[C---:B------:R-:W-:Y:S01]  /*0860*/  IMAD.IADD R17, R11.reuse, 0x1, R8 ;  /* 0x000000010b117824 */ /* 0x040fe200078e0208 */
[----:B------:R-:W-:Y:S01]  /*0870*/  LEA.HI.X.SX32 R21, R8, R15, 0x1, P3 ;  /* 0x0000000f08157211 */ /* 0x000fe200018f0eff */
[----:B------:R-:W-:Y:S01]  /*0880*/  @!P1 IMAD.MOV R13, RZ, RZ, -R13 ;  /* 0x000000ffff0d9224 */ /* 0x000fe200078e0a0d */
[----:B------:R-:W-:Y:S02]  /*0890*/  IADD3 R11, P4, PT, R11, R12, RZ ;  /* 0x0000000c0b0b7210 */ /* 0x000fe40007f9e0ff */
[----:B------:R-:W-:-:S02]  /*08a0*/  LEA R8, P2, R16, UR10, 0x2 ;  /* 0x0000000a10087c11 */ /* 0x000fc4000f8410ff */
[----:B------:R-:W-:Y:S02]  /*08b0*/  LEA R14, P1, R18, UR10, 0x2 ;  /* 0x0000000a120e7c11 */ /* 0x000fe4000f8210ff */
[----:B------:R-:W-:Y:S02]  /*08c0*/  @!P0 LOP3.LUT R13, RZ, R9, RZ, 0x33, !PT ;  /* 0x00000009ff0d8212 */ /* 0x000fe400078e33ff */
[----:B------:R-:W-:Y:S02]  /*08d0*/  LEA.HI.X.SX32 R12, R12, R15, 0x1, P4 ;  /* 0x0000000f0c0c7211 */ /* 0x000fe400020f0eff */
[----:B------:R-:W-:Y:S01]  /*08e0*/  LEA.HI.X R9, R16, UR11, R19, 0x2, P2 ;  /* 0x0000000b10097c11 */ /* 0x000fe200090f1413 */
[----:B------:R-:W-:Y:S01]  /*08f0*/  IMAD.WIDE R16, R17, 0x4, R2 ;  /* 0x0000000411107825 */ /* 0x000fe200078e0202 */
[C---:B------:R-:W-:Y:S02]  /*0900*/  LEA R10, P0, R11.reuse, UR10, 0x2 ;  /* 0x0000000a0b0a7c11 */ /* 0x040fe4000f8010ff */
[----:B------:R-:W-:Y:S01]  /*0910*/  LEA.HI.X R15, R18, UR11, R21, 0x2, P1 ;  /* 0x0000000b120f7c11 */ /* 0x000fe200088f1415 */
[----:B------:R0:W-:Y:S01]  /*0920*/  STG.E desc[UR6][R4.64+-0x4], R13 ;  /* 0xfffffc0d04007986 */ /* 0x0001e2000c101906 */
[----:B------:R-:W-:-:S03]  /*0930*/  LEA.HI.X R11, R11, UR11, R12, 0x2, P0 ;  /* 0x0000000b0b0b7c11 */ /* 0x000fc600080f140c */
[----:B------:R-:W2:Y:S04]  /*0940*/  LDG.E R14, desc[UR6][R14.64+0x4] ;  /* 0x000004060e0e7981 */ /* 0x000ea8000c1e1900 */
[----:B------:R-:W2:Y:S04]  /*0950*/  LDG.E R19, desc[UR6][R16.64] ;  /* 0x0000000610137981 */ /* 0x000ea8000c1e1900 */
[----:B------:R-:W2:Y:S04]  /*0960*/  LDG.E R12, desc[UR6][R16.64+0x8] ;  /* 0x00000806100c7981 */ /* 0x000ea8000c1e1900 */
[----:B------:R-:W3:Y:S04]  /*0970*/  LDG.E R9, desc[UR6][R8.64+0x4] ;  /* 0x0000040608097981 */ /* 0x000ee8000c1e1900 */
[----:B------:R-:W3:Y:S01]  /*0980*/  LDG.E R10, desc[UR6][R10.64+0x4] ;  /* 0x000004060a0a7981 */ /* 0x000ee2000c1e1900 */
[----:B--2---:R-:W-:-:S04]  /*0990*/  IADD3 R12, PT, PT, R12, R19, R14 ;  /* 0x000000130c0c7210 */ /* 0x004fc80007ffe00e */
[----:B---3--:R-:W-:-:S04]  /*09a0*/  IADD3 R19, PT, PT, R10, R12, R9 ;  /* 0x0000000c0a137210 */ /* 0x008fc80007ffe009 */
[----:B------:R-:W-:-:S04]  /*09b0*/  IABS R12, R19 ;  /* 0x00000013000c7213 */ /* 0x000fc80000000000 */
[----:B------:R-:W1:Y:S08]  /*09c0*/  I2F.RP R18, R12 ;  /* 0x0000000c00127306 */ /* 0x000e700000209400 */
[----:B-1----:R-:W1:Y:S02]  /*09d0*/  MUFU.RCP R18, R18 ;  /* 0x0000001200127308 */ /* 0x002e640000001000 */
[----:B-1----:R-:W-:-:S06]  /*09e0*/  VIADD R14, R18, 0xffffffe ;  /* 0x0ffffffe120e7836 */ /* 0x002fcc0000000000 */
[----:B------:R1:W2:Y:S01]  /*09f0*/  F2I.FTZ.U32.TRUNC.NTZ R15, R14 ;  /* 0x0000000e000f7305 */ /* 0x0002a2000021f000 */
[----:B------:R-:W-:Y:S01]  /*0a00*/  IABS R8, R19 ;  /* 0x0000001300087213 */ /* 0x000fe20000000000 */
[----:B-1----:R-:W-:Y:S02]  /*0a10*/  IMAD.MOV.U32 R14, RZ, RZ, RZ ;  /* 0x000000ffff0e7224 */ /* 0x002fe400078e00ff */
[----:B--2---:R-:W-:-:S04]  /*0a20*/  IMAD.MOV R9, RZ, RZ, -R15 ;  /* 0x000000ffff097224 */ /* 0x004fc800078e0a0f */
[----:B------:R-:W-:-:S04]  /*0a30*/  IMAD R9, R9, R12, RZ ;  /* 0x0000000c09097224 */ /* 0x000fc800078e02ff */
[----:B------:R-:W-:-:S04]  /*0a40*/  IMAD.HI.U32 R15, R15, R9, R14 ;  /* 0x000000090f0f7227 */ /* 0x000fc800078e000e */
[----:B------:R-:W-:Y:S02]  /*0a50*/  IMAD.MOV R9, RZ, RZ, -R8 ;  /* 0x000000ffff097224 */ /* 0x000fe400078e0a08 */
[----:B------:R-:W-:-:S04]  /*0a60*/  IMAD.HI.U32 R15, R15, R12, RZ ;  /* 0x0000000c0f0f7227 */ /* 0x000fc800078e00ff */
[----:B------:R-:W-:-:S05]  /*0a70*/  IMAD R9, R15, R9, R12 ;  /* 0x000000090f097224 */ /* 0x000fca00078e020c */
[----:B------:R-:W-:Y:S01]  /*0a80*/  ISETP.GT.U32.AND P2, PT, R12, R9, PT ;  /* 0x000000090c00720c */ /* 0x000fe20003f44070 */
[----:B------:R-:W-:Y:S01]  /*0a90*/  IMAD.HI R8, R7, 0x2aaaaaab, RZ ;  /* 0x2aaaaaab07087827 */ /* 0x000fe200078e02ff */
[----:B------:R-:W-:-:S04]  /*0aa0*/  LOP3.LUT R10, R19, R12, RZ, 0x3c, !PT ;  /* 0x0000000c130a7212 */ /* 0x000fc800078e3cff */
[----:B------:R-:W-:-:S07]  /*0ab0*/  LEA.HI R8, R8, R8, RZ, 0x1 ;  /* 0x0000000808087211 */ /* 0x000fce00078f08ff */
[----:B------:R-:W-:-:S05]  /*0ac0*/  @!P2 IMAD.IADD R9, R9, 0x1, -R12 ;  /* 0x000000010909a824 */ /* 0x000fca00078e0a0c */
[----:B------:R-:W-:Y:S01]  /*0ad0*/  ISETP.GE.U32.AND P3, PT, R9, R12, PT ;  /* 0x0000000c0900720c */ /* 0x000fe20003f66070 */
[----:B------:R-:W-:Y:S01]  /*0ae0*/  IMAD R9, R8, -0x6, R7 ;  /* 0xfffffffa08097824 */ /* 0x000fe200078e0207 */
[----:B------:R-:W-:Y:S01]  /*0af0*/  ISETP.GE.AND P1, PT, R10, RZ, PT ;  /* 0x000000ff0a00720c */ /* 0x000fe20003f26270 */
[----:B------:R-:W-:Y:S02]  /*0b00*/  IMAD.SHL.U32 R8, R8, 0x8, RZ ;  /* 0x0000000808087824 */ /* 0x000fe400078e00ff */
[----:B------:R-:W-:Y:S01]  /*0b10*/  @!P2 VIADD R15, R15, 0x1 ;  /* 0x000000010f0fa836 */ /* 0x000fe20000000000 */
[----:B------:R-:W-:Y:S01]  /*0b20*/  ISETP.NE.AND P0, PT, R19, RZ, PT ;  /* 0x000000ff1300720c */ /* 0x000fe20003f05270 */
[C---:B------:R-:W-:Y:S02]  /*0b30*/  VIADD R10, R8.reuse, 0x8 ;  /* 0x00000008080a7836 */ /* 0x040fe40000000000 */
[----:B------:R-:W-:Y:S01]  /*0b40*/  VIADD R14, R8, 0x10 ;  /* 0x00000010080e7836 */ /* 0x000fe20000000000 */
[----:B------:R-:W-:-:S03]  /*0b50*/  SHF.R.S32.HI R11, RZ, 0x1f, R9 ;  /* 0x0000001fff0b7819 */ /* 0x000fc60000011409 */
[----:B------:R-:W-:Y:S01]  /*0b60*/  @P3 VIADD R15, R15, 0x1 ;  /* 0x000000010f0f3836 */ /* 0x000fe20000000000 */
[C---:B------:R-:W-:Y:S02]  /*0b70*/  IADD3 R18, P2, PT, R9.reuse, R8, RZ ;  /* 0x0000000809127210 */ /* 0x040fe40007f5e0ff */
[C---:B------:R-:W-:Y:S01]  /*0b80*/  IADD3 R19, P3, PT, R9.reuse, R10, RZ ;  /* 0x0000000a09137210 */ /* 0x040fe20007f7e0ff */
[----:B------:R-:W-:Y:S01]  /*0b90*/  IMAD.MOV.U32 R17, RZ, RZ, R15 ;  /* 0x000000ffff117224 */ /* 0x000fe200078e000f */
[C---:B------:R-:W-:Y:S01]  /*0ba0*/  IADD3 R16, P4, PT, R9.reuse, R14, RZ ;  /* 0x0000000e09107210 */ /* 0x040fe20007f9e0ff */
[----:B0-----:R-:W-:Y:S01]  /*0bb0*/  IMAD.IADD R13, R9, 0x1, R10 ;  /* 0x00000001090d7824 */ /* 0x001fe200078e020a */
[-C--:B------:R-:W-:Y:S01]  /*0bc0*/  LEA.HI.X.SX32 R9, R8, R11.reuse, 0x1, P2 ;  /* 0x0000000b08097211 */ /* 0x080fe200010f0eff */
[----:B------:R-:W-:Y:S01]  /*0bd0*/  @!P1 IMAD.MOV R17, RZ, RZ, -R17 ;  /* 0x000000ffff119224 */ /* 0x000fe200078e0a11 */
[-C--:B------:R-:W-:Y:S02]  /*0be0*/  LEA.HI.X.SX32 R20, R10, R11.reuse, 0x1, P3 ;  /* 0x0000000b0a147211 */ /* 0x080fe400018f0eff */
[----:B------:R-:W-:-:S02]  /*0bf0*/  LEA.HI.X.SX32 R11, R14, R11, 0x1, P4 ;  /* 0x0000000b0e0b7211 */ /* 0x000fc400020f0eff */
[----:B------:R-:W-:Y:S02]  /*0c00*/  LEA R14, P1, R19, UR10, 0x2 ;  /* 0x0000000a130e7c11 */ /* 0x000fe4000f8210ff */
[----:B------:R-:W-:Y:S02]  /*0c10*/  LEA R8, P2, R18, UR10, 0x2 ;  /* 0x0000000a12087c11 */ /* 0x000fe4000f8410ff */
[----:B------:R-:W-:Y:S01]  /*0c20*/  @!P0 LOP3.LUT R17, RZ, R12, RZ, 0x33, !PT ;  /* 0x0000000cff118212 */ /* 0x000fe200078e33ff */
[----:B------:R-:W-:Y:S01]  /*0c30*/  IMAD.WIDE R12, R13, 0x4, R2 ;  /* 0x000000040d0c7825 */ /* 0x000fe200078e0202 */
[----:B------:R-:W-:Y:S02]  /*0c40*/  LEA R10, P0, R16, UR10, 0x2 ;  /* 0x0000000a100a7c11 */ /* 0x000fe4000f8010ff */
[----:B------:R-:W-:Y:S01]  /*0c50*/  LEA.HI.X R15, R19, UR11, R20, 0x2, P1 ;  /* 0x0000000b130f7c11 */ /* 0x000fe200088f1414 */
[----:B------:R0:W-:Y:S01]  /*0c60*/  STG.E desc[UR6][R4.64], R17 ;  /* 0x0000001104007986 */ /* 0x0001e2000c101906 */
[----:B------:R-:W-:-:S02]  /*0c70*/  LEA.HI.X R9, R18, UR11, R9, 0x2, P2 ;  /* 0x0000000b12097c11 */ /* 0x000fc400090f1409 */
[----:B------:R-:W-:Y:S01]  /*0c80*/  LEA.HI.X R11, R16, UR11, R11, 0x2, P0 ;  /* 0x0000000b100b7c11 */ /* 0x000fe200080f140b */
[----:B------:R-:W2:Y:S04]  /*0c90*/  LDG.E R14, desc[UR6][R14.64+0x4] ;  /* 0x000004060e0e7981 */ /* 0x000ea8000c1e1900 */
[----:B------:R-:W2:Y:S04]  /*0ca0*/  LDG.E R19, desc[UR6][R12.64] ;  /* 0x000000060c137981 */ /* 0x000ea8000c1e1900 */
[----:B------:R-:W2:Y:S04]  /*0cb0*/  LDG.E R16, desc[UR6][R12.64+0x8] ;  /* 0x000008060c107981 */ /* 0x000ea8000c1e1900 */
[----:B------:R-:W3:Y:S04]  /*0cc0*/  LDG.E R9, desc[UR6][R8.64+0x4] ;  /* 0x0000040608097981 */ /* 0x000ee8000c1e1900 */
[----:B------:R-:W3:Y:S01]  /*0cd0*/  LDG.E R10, desc[UR6][R10.64+0x4] ;  /* 0x000004060a0a7981 */ /* 0x000ee2000c1e1900 */
[----:B------:R-:W-:-:S02]  /*0ce0*/  VIADD R6, R6, 0x4 ;  /* 0x0000000406067836 */ /* 0x000fc40000000000 */
[----:B------:R-:W-:Y:S02]  /*0cf0*/  VIADD R0, R0, 0x4 ;  /* 0x0000000400007836 */ /* 0x000fe40000000000 */
[----:B------:R-:W-:Y:S01]  /*0d00*/  VIADD R7, R7, 0x4 ;  /* 0x0000000407077836 */ /* 0x000fe20000000000 */
[----:B--2---:R-:W-:-:S04]  /*0d10*/  IADD3 R16, PT, PT, R16, R19, R14 ;  /* 0x0000001310107210 */ /* 0x004fc80007ffe00e */
[----:B---3--:R-:W-:-:S04]  /*0d20*/  IADD3 R18, PT, PT, R10, R16, R9 ;  /* 0x000000100a127210 */ /* 0x008fc80007ffe009 */
[----:B------:R-:W-:-:S04]  /*0d30*/  IABS R19, R18 ;  /* 0x0000001200137213 */ /* 0x000fc80000000000 */
[----:B------:R-:W1:Y:S08]  /*0d40*/  I2F.RP R16, R19 ;  /* 0x0000001300107306 */ /* 0x000e700000209400 */
[----:B-1----:R-:W1:Y:S02]  /*0d50*/  MUFU.RCP R16, R16 ;  /* 0x0000001000107308 */ /* 0x002e640000001000 */
[----:B-1----:R-:W-:-:S06]  /*0d60*/  VIADD R14, R16, 0xffffffe ;  /* 0x0ffffffe100e7836 */ /* 0x002fcc0000000000 */
[----:B------:R1:W2:Y:S02]  /*0d70*/  F2I.FTZ.U32.TRUNC.NTZ R15, R14 ;  /* 0x0000000e000f7305 */ /* 0x0002a4000021f000 */
[----:B-1----:R-:W-:Y:S02]  /*0d80*/  IMAD.MOV.U32 R14, RZ, RZ, RZ ;  /* 0x000000ffff0e7224 */ /* 0x002fe400078e00ff */
[----:B--2---:R-:W-:-:S04]  /*0d90*/  IMAD.MOV R8, RZ, RZ, -R15 ;  /* 0x000000ffff087224 */ /* 0x004fc800078e0a0f */
        /* <DEDUP_REMOVED lines=12> */
[----:B------:R-:W-:-:S07]  /*0e60*/  ISETP.GE.AND P2, PT, R8, RZ, PT ;  /* 0x000000ff0800720c */ /* 0x000fce0003f46270 */
[----:B------:R-:W-:-:S06]  /*0e70*/  @P0 VIADD R15, R15, 0x1 ;  /* 0x000000010f0f0836 */ /* 0x000fcc0000000000 */
[----:B------:R-:W-:Y:S01]  /*0e80*/  @!P2 IMAD.MOV R15, RZ, RZ, -R15 ;  /* 0x000000ffff0fa224 */ /* 0x000fe200078e0a0f */
[----:B------:R-:W-:-:S05]  /*0e90*/  @!P1 LOP3.LUT R15, RZ, R19, RZ, 0x33, !PT ;  /* 0x00000013ff0f9212 */ /* 0x000fca00078e33ff */
[----:B------:R0:W-:Y:S01]  /*0ea0*/  STG.E desc[UR6][R4.64+0x4], R15 ;  /* 0x0000040f04007986 */ /* 0x0001e2000c101906 */
[----:B------:R-:W-:Y:S05]  /*0eb0*/  BRA `(.L_x_0) ;  /* 0xfffffff000887947 */ /* 0x000fea000383ffff */
.L_x_1:
[----:B------:R-:W-:-:S00]  /*0ec0*/  BRA `(.L_x_1) ;  /* 0xfffffffc00fc7947 */ /* 0x000fc0000383ffff */
[----:B------:R-:W-:-:S00]  /*0ed0*/  NOP ;  /* 0x0000000000007918 */ /* 0x000fc00000000000 */
        /* <DEDUP_REMOVED lines=10> */
.L_x_2:


//--------------------- .nv.shared.reserved.0     --------------------------
	.section	.nv.shared.reserved.0,"aw",@nobits
	.weak		__nv_reservedSMEM_offset_0_alias
	.size		__nv_reservedSMEM_offset_0_alias, 0, 64
	.other		__nv_reservedSMEM_offset_0_alias,@"STO_CUDA_RESERVED_SHARED STV_DEFAULT"
__nv_reservedSMEM_offset_0_alias:
	.zero		0
	.zero		64


//--------------------- .nv.constant0._Z9v2_kernelPiS_ --------------------------
	.section	.nv.constant0._Z9v2_kernelPiS_,"a",@progbits
	.sectionflags	@""
	.align	4
.nv.constant0._Z9v2_kernelPiS_:
	.zero		912


//--------------------- SYMBOLS --------------------------

	.type		.nv.reservedSmem.offset0,@object
	.size		.nv.reservedSmem.offset0,0x4
